//
// Generated by NVIDIA NVVM Compiler
//
// Compiler Build ID: CL-36424714
// Cuda compilation tools, release 13.0, V13.0.88
// Based on NVVM 20.0.0
//

.version 9.0
.target sm_100
.address_size 64

	// .globl	_Z10sum_globalPfS_
.extern .shared .align 16 .b8 sData[];

.visible .entry _Z10sum_globalPfS_(
	.param .u64 .ptr .align 1 _Z10sum_globalPfS__param_0,
	.param .u64 .ptr .align 1 _Z10sum_globalPfS__param_1
)
{
	.reg .pred 	%p<5>;
	.reg .b32 	%r<6>;
	.reg .b32 	%f<5>;
	.reg .b64 	%rd<9>;

	ld.param.u64 	%rd4, [_Z10sum_globalPfS__param_0];
	ld.param.u64 	%rd3, [_Z10sum_globalPfS__param_1];
	cvta.to.global.u64 	%rd1, %rd4;
	mov.u32 	%r1, %tid.x;
	mov.u32 	%r5, %ntid.x;
	setp.lt.u32 	%p1, %r5, 2;
	@%p1 bra 	$L__BB0_5;
	mul.wide.u32 	%rd5, %r1, 4;
	add.s64 	%rd2, %rd1, %rd5;
$L__BB0_2:
	shr.u32 	%r4, %r5, 1;
	setp.ge.u32 	%p2, %r1, %r4;
	@%p2 bra 	$L__BB0_4;
	mul.wide.u32 	%rd6, %r4, 4;
	add.s64 	%rd7, %rd2, %rd6;
	ld.global.f32 	%f1, [%rd7];
	ld.global.f32 	%f2, [%rd2];
	add.f32 	%f3, %f1, %f2;
	st.global.f32 	[%rd2], %f3;
$L__BB0_4:
	bar.sync 	0;
	setp.gt.u32 	%p3, %r5, 3;
	mov.u32 	%r5, %r4;
	@%p3 bra 	$L__BB0_2;
$L__BB0_5:
	setp.ne.s32 	%p4, %r1, 0;
	@%p4 bra 	$L__BB0_7;
	ld.global.f32 	%f4, [%rd1];
	cvta.to.global.u64 	%rd8, %rd3;
	st.global.f32 	[%rd8], %f4;
$L__BB0_7:
	ret;

}
	// .globl	_Z10sum_sharedPfS_
.visible .entry _Z10sum_sharedPfS_(
	.param .u64 .ptr .align 1 _Z10sum_sharedPfS__param_0,
	.param .u64 .ptr .align 1 _Z10sum_sharedPfS__param_1
)
{
	.reg .pred 	%p<5>;
	.reg .b32 	%r<11>;
	.reg .b32 	%f<6>;
	.reg .b64 	%rd<7>;

	ld.param.u64 	%rd2, [_Z10sum_sharedPfS__param_0];
	ld.param.u64 	%rd1, [_Z10sum_sharedPfS__param_1];
	cvta.to.global.u64 	%rd3, %rd2;
	mov.u32 	%r1, %tid.x;
	mov.u32 	%r10, %ntid.x;
	mul.wide.u32 	%rd4, %r1, 4;
	add.s64 	%rd5, %rd3, %rd4;
	ld.global.f32 	%f1, [%rd5];
	shl.b32 	%r6, %r1, 2;
	mov.u32 	%r7, sData;
	add.s32 	%r3, %r7, %r6;
	st.shared.f32 	[%r3], %f1;
	bar.sync 	0;
	setp.lt.u32 	%p1, %r10, 2;
	@%p1 bra 	$L__BB1_4;
$L__BB1_1:
	shr.u32 	%r5, %r10, 1;
	setp.ge.u32 	%p2, %r1, %r5;
	@%p2 bra 	$L__BB1_3;
	ld.shared.f32 	%f2, [%r3];
	shl.b32 	%r8, %r5, 2;
	add.s32 	%r9, %r3, %r8;
	ld.shared.f32 	%f3, [%r9];
	add.f32 	%f4, %f2, %f3;
	st.shared.f32 	[%r3], %f4;
$L__BB1_3:
	bar.sync 	0;
	setp.gt.u32 	%p3, %r10, 3;
	mov.u32 	%r10, %r5;
	@%p3 bra 	$L__BB1_1;
$L__BB1_4:
	setp.ne.s32 	%p4, %r1, 0;
	@%p4 bra 	$L__BB1_6;
	ld.shared.f32 	%f5, [sData];
	cvta.to.global.u64 	%rd6, %rd1;
	st.global.f32 	[%rd6], %f5;
$L__BB1_6:
	ret;

}


// ===== COMPILED SASS (sm_100) =====

	.target	sm_100

	.elftype	@"ET_EXEC"


//--------------------- .note.nv.tkinfo           --------------------------
	.section	.note.nv.tkinfo,"",@"SHT_NOTE"
	.sectionflags	@"SHF_NOTE_NV_TKINFO"
	.tkinfo
        /*0018*/ 	.word	0x00000002
        /*0030*/ 	.string	""
        /*0030*/ 	.string	"ptxas"
        /*0030*/ 	.string	"Cuda compilation tools, release 13.0, V13.0.88"
        /*0030*/ 	.string	"Build cuda_13.0.r13.0/compiler.36424714_0"
        /*0030*/ 	.string	"-arch sm_100 -m 64 "



//--------------------- .note.nv.cuinfo           --------------------------
	.section	.note.nv.cuinfo,"",@"SHT_NOTE"
	.sectionflags	@"SHF_NOTE_NV_CUINFO"
        /*0018*/ 	.short	0x0002
        /*001a*/ 	.short	0x0064
        /*001c*/ 	.short	0x0082
	.zero		2


//--------------------- .nv.info                  --------------------------
	.section	.nv.info,"",@"SHT_CUDA_INFO"
	.align	4


	//----- nvinfo : EIATTR_REGCOUNT
	.align		4
        /*0000*/ 	.byte	0x04, 0x2f
        /*0002*/ 	.short	(.L_1 - .L_0)
	.align		4
.L_0:
        /*0004*/ 	.word	index@(_Z10sum_globalPfS_)
        /*0008*/ 	.word	0x0000000c


	//----- nvinfo : EIATTR_FRAME_SIZE
	.align		4
.L_1:
        /*000c*/ 	.byte	0x04, 0x11
        /*000e*/ 	.short	(.L_3 - .L_2)
	.align		4
.L_2:
        /*0010*/ 	.word	index@(_Z10sum_globalPfS_)
        /*0014*/ 	.word	0x00000000


	//----- nvinfo : EIATTR_REGCOUNT
	.align		4
.L_3:
        /*0018*/ 	.byte	0x04, 0x2f
        /*001a*/ 	.short	(.L_5 - .L_4)
	.align		4
.L_4:
        /*001c*/ 	.word	index@(_Z10sum_sharedPfS_)
        /*0020*/ 	.word	0x0000000a


	//----- nvinfo : EIATTR_FRAME_SIZE
	.align		4
.L_5:
        /*0024*/ 	.byte	0x04, 0x11
        /*0026*/ 	.short	(.L_7 - .L_6)
	.align		4
.L_6:
        /*0028*/ 	.word	index@(_Z10sum_sharedPfS_)
        /*002c*/ 	.word	0x00000000


	//----- nvinfo : EIATTR_MIN_STACK_SIZE
	.align		4
.L_7:
        /*0030*/ 	.byte	0x04, 0x12
        /*0032*/ 	.short	(.L_9 - .L_8)
	.align		4
.L_8:
        /*0034*/ 	.word	index@(_Z10sum_sharedPfS_)
        /*0038*/ 	.word	0x00000000


	//----- nvinfo : EIATTR_MIN_STACK_SIZE
	.align		4
.L_9:
        /*003c*/ 	.byte	0x04, 0x12
        /*003e*/ 	.short	(.L_11 - .L_10)
	.align		4
.L_10:
        /*0040*/ 	.word	index@(_Z10sum_globalPfS_)
        /*0044*/ 	.word	0x00000000
.L_11:


//--------------------- .nv.compat                --------------------------
	.section	.nv.compat,"",@"SHT_CUDA_COMPAT_INFO"
	.align	4
        /*0000*/ 	.byte	0x02, 0x09, 0x00, 0x00, 0x02, 0x02, 0x01, 0x00, 0x02, 0x05, 0x05, 0x00, 0x03, 0x07, 0x01, 0x01
        /*0010*/ 	.byte	0x02, 0x03, 0x00, 0x00, 0x02, 0x06, 0x01, 0x00, 0x04, 0x0b, 0x08, 0x00, 0x09, 0x00, 0x00, 0x00
        /*0020*/ 	.byte	0x00, 0x00, 0x00, 0x00


//--------------------- .nv.info._Z10sum_sharedPfS_ --------------------------
	.section	.nv.info._Z10sum_sharedPfS_,"",@"SHT_CUDA_INFO"
	.sectionflags	@""
	.align	4


	//----- nvinfo : EIATTR_CUDA_API_VERSION
	.align		4
        /*0000*/ 	.byte	0x04, 0x37
        /*0002*/ 	.short	(.L_13 - .L_12)
.L_12:
        /*0004*/ 	.word	0x00000082


	//----- nvinfo : EIATTR_KPARAM_INFO
	.align		4
.L_13:
        /*0008*/ 	.byte	0x04, 0x17
        /*000a*/ 	.short	(.L_15 - .L_14)
.L_14:
        /*000c*/ 	.word	0x00000000
        /*0010*/ 	.short	0x0001
        /*0012*/ 	.short	0x0008
        /*0014*/ 	.byte	0x00, 0xf5, 0x21, 0x00


	//----- nvinfo : EIATTR_KPARAM_INFO
	.align		4
.L_15:
        /*0018*/ 	.byte	0x04, 0x17
        /*001a*/ 	.short	(.L_17 - .L_16)
.L_16:
        /*001c*/ 	.word	0x00000000
        /*0020*/ 	.short	0x0000
        /*0022*/ 	.short	0x0000
        /*0024*/ 	.byte	0x00, 0xf5, 0x21, 0x00


	//----- nvinfo : EIATTR_SPARSE_MMA_MASK
	.align		4
.L_17:
        /*0028*/ 	.byte	0x03, 0x50
        /*002a*/ 	.short	0x0000


	//----- nvinfo : EIATTR_MAXREG_COUNT
	.align		4
        /*002c*/ 	.byte	0x03, 0x1b
        /*002e*/ 	.short	0x00ff


	//----- nvinfo : EIATTR_NUM_BARRIERS
	.align		4
        /*0030*/ 	.byte	0x02, 0x4c
        /*0032*/ 	.byte	0x01
	.zero		1


	//----- nvinfo : EIATTR_MERCURY_ISA_VERSION
	.align		4
        /*0034*/ 	.byte	0x03, 0x5f
        /*0036*/ 	.short	0x0101


	//----- nvinfo : EIATTR_VRC_CTA_INIT_COUNT
	.align		4
        /*0038*/ 	.byte	0x02, 0x4a
	.zero		1
	.zero		1


	//----- nvinfo : EIATTR_EXIT_INSTR_OFFSETS
	.align		4
        /*003c*/ 	.byte	0x04, 0x1c
        /*003e*/ 	.short	(.L_19 - .L_18)


	//   ....[0]....
.L_18:
        /*0040*/ 	.word	0x000001c0


	//   ....[1]....
        /*0044*/ 	.word	0x00000230


	//----- nvinfo : EIATTR_CBANK_PARAM_SIZE
	.align		4
.L_19:
        /*0048*/ 	.byte	0x03, 0x19
        /*004a*/ 	.short	0x0010


	//----- nvinfo : EIATTR_PARAM_CBANK
	.align		4
        /*004c*/ 	.byte	0x04, 0x0a
        /*004e*/ 	.short	(.L_21 - .L_20)
	.align		4
.L_20:
        /*0050*/ 	.word	index@(.nv.constant0._Z10sum_sharedPfS_)
        /*0054*/ 	.short	0x0380
        /*0056*/ 	.short	0x0010


	//----- nvinfo : EIATTR_SW_WAR
	.align		4
.L_21:
        /*0058*/ 	.byte	0x04, 0x36
        /*005a*/ 	.short	(.L_23 - .L_22)
.L_22:
        /*005c*/ 	.word	0x00000008
.L_23:


//--------------------- .nv.info._Z10sum_globalPfS_ --------------------------
	.section	.nv.info._Z10sum_globalPfS_,"",@"SHT_CUDA_INFO"
	.sectionflags	@""
	.align	4


	//----- nvinfo : EIATTR_CUDA_API_VERSION
	.align		4
        /*0000*/ 	.byte	0x04, 0x37
        /*0002*/ 	.short	(.L_25 - .L_24)
.L_24:
        /*0004*/ 	.word	0x00000082


	//----- nvinfo : EIATTR_KPARAM_INFO
	.align		4
.L_25:
        /*0008*/ 	.byte	0x04, 0x17
        /*000a*/ 	.short	(.L_27 - .L_26)
.L_26:
        /*000c*/ 	.word	0x00000000
        /*0010*/ 	.short	0x0001
        /*0012*/ 	.short	0x0008
        /*0014*/ 	.byte	0x00, 0xf5, 0x21, 0x00


	//----- nvinfo : EIATTR_KPARAM_INFO
	.align		4
.L_27:
        /*0018*/ 	.byte	0x04, 0x17
        /*001a*/ 	.short	(.L_29 - .L_28)
.L_28:
        /*001c*/ 	.word	0x00000000
        /*0020*/ 	.short	0x0000
        /*0022*/ 	.short	0x0000
        /*0024*/ 	.byte	0x00, 0xf5, 0x21, 0x00


	//----- nvinfo : EIATTR_SPARSE_MMA_MASK
	.align		4
.L_29:
        /*0028*/ 	.byte	0x03, 0x50
        /*002a*/ 	.short	0x0000


	//----- nvinfo : EIATTR_MAXREG_COUNT
	.align		4
        /*002c*/ 	.byte	0x03, 0x1b
        /*002e*/ 	.short	0x00ff


	//----- nvinfo : EIATTR_NUM_BARRIERS
	.align		4
        /*0030*/ 	.byte	0x02, 0x4c
        /*0032*/ 	.byte	0x01
	.zero		1


	//----- nvinfo : EIATTR_MERCURY_ISA_VERSION
	.align		4
        /*0034*/ 	.byte	0x03, 0x5f
        /*0036*/ 	.short	0x0101


	//----- nvinfo : EIATTR_VRC_CTA_INIT_COUNT
	.align		4
        /*0038*/ 	.byte	0x02, 0x4a
	.zero		1
	.zero		1


	//----- nvinfo : EIATTR_EXIT_INSTR_OFFSETS
	.align		4
        /*003c*/ 	.byte	0x04, 0x1c
        /*003e*/ 	.short	(.L_31 - .L_30)


	//   ....[0]....
.L_30:
        /*0040*/ 	.word	0x00000180


	//   ....[1]....
        /*0044*/ 	.word	0x000001d0


	//----- nvinfo : EIATTR_CRS_STACK_SIZE
	.align		4
.L_31:
        /*0048*/ 	.byte	0x04, 0x1e
        /*004a*/ 	.short	(.L_33 - .L_32)
.L_32:
        /*004c*/ 	.word	0x00000000


	//----- nvinfo : EIATTR_CBANK_PARAM_SIZE
	.align		4
.L_33:
        /*0050*/ 	.byte	0x03, 0x19
        /*0052*/ 	.short	0x0010


	//----- nvinfo : EIATTR_PARAM_CBANK
	.align		4
        /*0054*/ 	.byte	0x04, 0x0a
        /*0056*/ 	.short	(.L_35 - .L_34)
	.align		4
.L_34:
        /*0058*/ 	.word	index@(.nv.constant0._Z10sum_globalPfS_)
        /*005c*/ 	.short	0x0380
        /*005e*/ 	.short	0x0010


	//----- nvinfo : EIATTR_SW_WAR
	.align		4
.L_35:
        /*0060*/ 	.byte	0x04, 0x36
        /*0062*/ 	.short	(.L_37 - .L_36)
.L_36:
        /*0064*/ 	.word	0x00000008
.L_37:


//--------------------- .nv.callgraph             --------------------------
	.section	.nv.callgraph,"",@"SHT_CUDA_CALLGRAPH"
	.align	4
	.sectionentsize	8
	.align		4
        /*0000*/ 	.word	0x00000000
	.align		4
        /*0004*/ 	.word	0xffffffff
	.align		4
        /*0008*/ 	.word	0x00000000
	.align		4
        /*000c*/ 	.word	0xfffffffe
	.align		4
        /*0010*/ 	.word	0x00000000
	.align		4
        /*0014*/ 	.word	0xfffffffd
	.align		4
        /*0018*/ 	.word	0x00000000
	.align		4
        /*001c*/ 	.word	0xfffffffc


//--------------------- .text._Z10sum_sharedPfS_  --------------------------
	.section	.text._Z10sum_sharedPfS_,"ax",@progbits
	.align	128
        .global         _Z10sum_sharedPfS_
        .type           _Z10sum_sharedPfS_,@function
        .size           _Z10sum_sharedPfS_,(.L_x_8 - _Z10sum_sharedPfS_)
        .other          _Z10sum_sharedPfS_,@"STO_CUDA_ENTRY STV_DEFAULT"
_Z10sum_sharedPfS_:
.text._Z10sum_sharedPfS_:
[----:B------:R-:W-:Y:S01]  /*0000*/  LDC R1, c[0x0][0x37c] ;  /* 0x0000df00ff017b82 */ /* 0x000fe20000000800 */
[----:B------:R-:W0:Y:S07]  /*0010*/  S2R R7, SR_TID.X ;  /* 0x0000000000077919 */ /* 0x000e2e0000002100 */
[----:B------:R-:W0:Y:S01]  /*0020*/  LDC.64 R2, c[0x0][0x380] ;  /* 0x0000e000ff027b82 */ /* 0x000e220000000a00 */
[----:B------:R-:W1:Y:S01]  /*0030*/  LDCU.64 UR6, c[0x0][0x358] ;  /* 0x00006b00ff0677ac */ /* 0x000e620008000a00 */
[----:B0-----:R-:W-:-:S06]  /*0040*/  IMAD.WIDE.U32 R2, R7, 0x4, R2 ;  /* 0x0000000407027825 */ /* 0x001fcc00078e0002 */
[----:B-1----:R-:W2:Y:S01]  /*0050*/  LDG.E R2, desc[UR6][R2.64] ;  /* 0x0000000602027981 */ /* 0x002ea2000c1e1900 */
[----:B------:R-:W0:Y:S01]  /*0060*/  S2UR UR5, SR_CgaCtaId ;  /* 0x00000000000579c3 */ /* 0x000e220000008800 */
[----:B------:R-:W-:Y:S01]  /*0070*/  UMOV UR4, 0x400 ;  /* 0x0000040000047882 */ /* 0x000fe20000000000 */
[----:B------:R-:W1:Y:S01]  /*0080*/  LDCU UR8, c[0x0][0x360] ;  /* 0x00006c00ff0877ac */ /* 0x000e620008000800 */
[----:B------:R-:W-:Y:S01]  /*0090*/  ISETP.NE.AND P0, PT, R7, RZ, PT ;  /* 0x000000ff0700720c */ /* 0x000fe20003f05270 */
[----:B-1----:R-:W-:Y:S02]  /*00a0*/  UISETP.GE.U32.AND UP0, UPT, UR8, 0x2, UPT ;  /* 0x000000020800788c */ /* 0x002fe4000bf06070 */
[----:B0-----:R-:W-:-:S06]  /*00b0*/  ULEA UR4, UR5, UR4, 0x18 ;  /* 0x0000000405047291 */ /* 0x001fcc000f8ec0ff */
[----:B------:R-:W-:-:S05]  /*00c0*/  LEA R5, R7, UR4, 0x2 ;  /* 0x0000000407057c11 */ /* 0x000fca000f8e10ff */
[----:B--2---:R0:W-:Y:S01]  /*00d0*/  STS [R5], R2 ;  /* 0x0000000205007388 */ /* 0x0041e20000000800 */
[----:B------:R-:W-:Y:S06]  /*00e0*/  BAR.SYNC.DEFER_BLOCKING 0x0 ;  /* 0x0000000000007b1d */ /* 0x000fec0000010000 */
[----:B------:R-:W-:Y:S05]  /*00f0*/  BRA.U !UP0, `(.L_x_0) ;  /* 0x0000000108307547 */ /* 0x000fea000b800000 */
[----:B------:R-:W-:-:S07]  /*0100*/  IMAD.U32 R0, RZ, RZ, UR8 ;  /* 0x00000008ff007e24 */ /* 0x000fce000f8e00ff */
.L_x_1:
[----:B------:R-:W-:-:S04]  /*0110*/  SHF.R.U32.HI R4, RZ, 0x1, R0 ;  /* 0x00000001ff047819 */ /* 0x000fc80000011600 */
[----:B------:R-:W-:-:S13]  /*0120*/  ISETP.GE.U32.AND P1, PT, R7, R4, PT ;  /* 0x000000040700720c */ /* 0x000fda0003f26070 */
[----:B------:R-:W-:Y:S01]  /*0130*/  @!P1 IMAD R3, R4, 0x4, R5 ;  /* 0x0000000404039824 */ /* 0x000fe200078e0205 */
[----:B0-----:R-:W-:Y:S05]  /*0140*/  @!P1 LDS R2, [R5] ;  /* 0x0000000005029984 */ /* 0x001fea0000000800 */
[----:B------:R-:W0:Y:S02]  /*0150*/  @!P1 LDS R3, [R3] ;  /* 0x0000000003039984 */ /* 0x000e240000000800 */
[----:B0-----:R-:W-:-:S05]  /*0160*/  @!P1 FADD R2, R2, R3 ;  /* 0x0000000302029221 */ /* 0x001fca0000000000 */
[----:B------:R1:W-:Y:S01]  /*0170*/  @!P1 STS [R5], R2 ;  /* 0x0000000205009388 */ /* 0x0003e20000000800 */
[----:B------:R-:W-:Y:S01]  /*0180*/  BAR.SYNC.DEFER_BLOCKING 0x0 ;  /* 0x0000000000007b1d */ /* 0x000fe20000010000 */
[----:B------:R-:W-:Y:S01]  /*0190*/  ISETP.GT.U32.AND P1, PT, R0, 0x3, PT ;  /* 0x000000030000780c */ /* 0x000fe20003f24070 */
[----:B------:R-:W-:-:S12]  /*01a0*/  IMAD.MOV.U32 R0, RZ, RZ, R4 ;  /* 0x000000ffff007224 */ /* 0x000fd800078e0004 */
[----:B-1----:R-:W-:Y:S05]  /*01b0*/  @P1 BRA `(.L_x_1) ;  /* 0xfffffffc00d41947 */ /* 0x002fea000383ffff */
.L_x_0:
[----:B------:R-:W-:Y:S05]  /*01c0*/  @P0 EXIT ;  /* 0x000000000000094d */ /* 0x000fea0003800000 */
[----:B------:R-:W1:Y:S01]  /*01d0*/  S2UR UR5, SR_CgaCtaId ;  /* 0x00000000000579c3 */ /* 0x000e620000008800 */
[----:B------:R-:W-:-:S07]  /*01e0*/  UMOV UR4, 0x400 ;  /* 0x0000040000047882 */ /* 0x000fce0000000000 */
[----:B0-----:R-:W0:Y:S01]  /*01f0*/  LDC.64 R2, c[0x0][0x388] ;  /* 0x0000e200ff027b82 */ /* 0x001e220000000a00 */
[----:B-1----:R-:W-:-:S09]  /*0200*/  ULEA UR4, UR5, UR4, 0x18 ;  /* 0x0000000405047291 */ /* 0x002fd2000f8ec0ff */
[----:B------:R-:W0:Y:S04]  /*0210*/  LDS R5, [UR4] ;  /* 0x00000004ff057984 */ /* 0x000e280008000800 */
[----:B0-----:R-:W-:Y:S01]  /*0220*/  STG.E desc[UR6][R2.64], R5 ;  /* 0x0000000502007986 */ /* 0x001fe2000c101906 */
[----:B------:R-:W-:Y:S05]  /*0230*/  EXIT ;  /* 0x000000000000794d */ /* 0x000fea0003800000 */
.L_x_2:
[----:B------:R-:W-:-:S00]  /*0240*/  BRA `(.L_x_2) ;  /* 0xfffffffc00fc7947 */ /* 0x000fc0000383ffff */
[----:B------:R-:W-:-:S00]  /*0250*/  NOP ;  /* 0x0000000000007918 */ /* 0x000fc00000000000 */
        /* <DEDUP_REMOVED lines=10> */
.L_x_8:


//--------------------- .text._Z10sum_globalPfS_  --------------------------
	.section	.text._Z10sum_globalPfS_,"ax",@progbits
	.align	128
        .global         _Z10sum_globalPfS_
        .type           _Z10sum_globalPfS_,@function
        .size           _Z10sum_globalPfS_,(.L_x_9 - _Z10sum_globalPfS_)
        .other          _Z10sum_globalPfS_,@"STO_CUDA_ENTRY STV_DEFAULT"
_Z10sum_globalPfS_:
.text._Z10sum_globalPfS_:
[----:B------:R-:W-:Y:S01]  /*0000*/  LDC R1, c[0x0][0x37c] ;  /* 0x0000df00ff017b82 */ /* 0x000fe20000000800 */
[----:B------:R-:W0:Y:S01]  /*0010*/  LDCU UR6, c[0x0][0x360] ;  /* 0x00006c00ff0677ac */ /* 0x000e220008000800 */
[----:B------:R-:W1:Y:S01]  /*0020*/  S2R R9, SR_TID.X ;  /* 0x0000000000097919 */ /* 0x000e620000002100 */
[----:B------:R-:W2:Y:S01]  /*0030*/  LDCU.64 UR4, c[0x0][0x358] ;  /* 0x00006b00ff0477ac */ /* 0x000ea20008000a00 */
[----:B0-----:R-:W-:-:S09]  /*0040*/  UISETP.GE.U32.AND UP0, UPT, UR6, 0x2, UPT ;  /* 0x000000020600788c */ /* 0x001fd2000bf06070 */
[----:B--2---:R-:W-:Y:S05]  /*0050*/  BRA.U !UP0, `(.L_x_3) ;  /* 0x0000000108447547 */ /* 0x004fea000b800000 */
[----:B------:R-:W1:Y:S01]  /*0060*/  LDC.64 R2, c[0x0][0x380] ;  /* 0x0000e000ff027b82 */ /* 0x000e620000000a00 */
[----:B------:R-:W-:Y:S02]  /*0070*/  IMAD.U32 R0, RZ, RZ, UR6 ;  /* 0x00000006ff007e24 */ /* 0x000fe4000f8e00ff */
[----:B-1----:R-:W-:-:S07]  /*0080*/  IMAD.WIDE.U32 R2, R9, 0x4, R2 ;  /* 0x0000000409027825 */ /* 0x002fce00078e0002 */
.L_x_6:
[----:B------:R-:W-:Y:S01]  /*0090*/  SHF.R.U32.HI R6, RZ, 0x1, R0 ;  /* 0x00000001ff067819 */ /* 0x000fe20000011600 */
[----:B------:R-:W-:Y:S03]  /*00a0*/  BSSY.RECONVERGENT B0, `(.L_x_4) ;  /* 0x0000008000007945 */ /* 0x000fe60003800200 */
[----:B------:R-:W-:-:S13]  /*00b0*/  ISETP.GE.U32.AND P0, PT, R9, R6, PT ;  /* 0x000000060900720c */ /* 0x000fda0003f06070 */
[----:B0-----:R-:W-:Y:S05]  /*00c0*/  @P0 BRA `(.L_x_5) ;  /* 0x0000000000140947 */ /* 0x001fea0003800000 */
[----:B------:R-:W-:Y:S01]  /*00d0*/  IMAD.WIDE.U32 R4, R6, 0x4, R2 ;  /* 0x0000000406047825 */ /* 0x000fe200078e0002 */
[----:B------:R-:W2:Y:S05]  /*00e0*/  LDG.E R7, desc[UR4][R2.64] ;  /* 0x0000000402077981 */ /* 0x000eaa000c1e1900 */
[----:B------:R-:W2:Y:S02]  /*00f0*/  LDG.E R4, desc[UR4][R4.64] ;  /* 0x0000000404047981 */ /* 0x000ea4000c1e1900 */
[----:B--2---:R-:W-:-:S05]  /*0100*/  FADD R7, R4, R7 ;  /* 0x0000000704077221 */ /* 0x004fca0000000000 */
[----:B------:R0:W-:Y:S02]  /*0110*/  STG.E desc[UR4][R2.64], R7 ;  /* 0x0000000702007986 */ /* 0x0001e4000c101904 */
.L_x_5:
[----:B------:R-:W-:Y:S05]  /*0120*/  BSYNC.RECONVERGENT B0 ;  /* 0x0000000000007941 */ /* 0x000fea0003800200 */
.L_x_4:
[----:B------:R-:W-:Y:S01]  /*0130*/  BAR.SYNC.DEFER_BLOCKING 0x0 ;  /* 0x0000000000007b1d */ /* 0x000fe20000010000 */
[----:B------:R-:W-:Y:S02]  /*0140*/  ISETP.GT.U32.AND P0, PT, R0, 0x3, PT ;  /* 0x000000030000780c */ /* 0x000fe40003f04070 */
[----:B------:R-:W-:-:S11]  /*0150*/  MOV R0, R6 ;  /* 0x0000000600007202 */ /* 0x000fd60000000f00 */
[----:B------:R-:W-:Y:S05]  /*0160*/  @P0 BRA `(.L_x_6) ;  /* 0xfffffffc00c80947 */ /* 0x000fea000383ffff */
.L_x_3:
[----:B-1----:R-:W-:-:S13]  /*0170*/  ISETP.NE.AND P0, PT, R9, RZ, PT ;  /* 0x000000ff0900720c */ /* 0x002fda0003f05270 */
[----:B------:R-:W-:Y:S05]  /*0180*/  @P0 EXIT ;  /* 0x000000000000094d */ /* 0x000fea0003800000 */
[----:B0-----:R-:W0:Y:S02]  /*0190*/  LDC.64 R2, c[0x0][0x380] ;  /* 0x0000e000ff027b82 */ /* 0x001e240000000a00 */
[----:B0-----:R-:W2:Y:S06]  /*01a0*/  LDG.E R3, desc[UR4][R2.64] ;  /* 0x0000000402037981 */ /* 0x001eac000c1e1900 */
[----:B------:R-:W2:Y:S02]  /*01b0*/  LDC.64 R4, c[0x0][0x388] ;  /* 0x0000e200ff047b82 */ /* 0x000ea40000000a00 */
[----:B--2---:R-:W-:Y:S01]  /*01c0*/  STG.E desc[UR4][R4.64], R3 ;  /* 0x0000000304007986 */ /* 0x004fe2000c101904 */
[----:B------:R-:W-:Y:S05]  /*01d0*/  EXIT ;  /* 0x000000000000794d */ /* 0x000fea0003800000 */
.L_x_7:
        /* <DEDUP_REMOVED lines=10> */
.L_x_9:


//--------------------- .nv.shared._Z10sum_sharedPfS_ --------------------------
	.section	.nv.shared._Z10sum_sharedPfS_,"aw",@nobits
	.sectionflags	@""
	.align	16
	.zero		1024


//--------------------- .nv.shared.reserved.0     --------------------------
	.section	.nv.shared.reserved.0,"aw",@nobits
	.weak		__nv_reservedSMEM_offset_0_alias
	.size		__nv_reservedSMEM_offset_0_alias, 0, 64
	.other		__nv_reservedSMEM_offset_0_alias,@"STO_CUDA_RESERVED_SHARED STV_DEFAULT"
__nv_reservedSMEM_offset_0_alias:
	.zero		0
	.zero		64


//--------------------- .nv.shared._Z10sum_globalPfS_ --------------------------
	.section	.nv.shared._Z10sum_globalPfS_,"aw",@nobits
	.sectionflags	@""
	.align	16
	.zero		1024


//--------------------- .nv.constant0._Z10sum_sharedPfS_ --------------------------
	.section	.nv.constant0._Z10sum_sharedPfS_,"a",@progbits
	.sectionflags	@""
	.align	4
.nv.constant0._Z10sum_sharedPfS_:
	.zero		912


//--------------------- .nv.constant0._Z10sum_globalPfS_ --------------------------
	.section	.nv.constant0._Z10sum_globalPfS_,"a",@progbits
	.sectionflags	@""
	.align	4
.nv.constant0._Z10sum_globalPfS_:
	.zero		912


//--------------------- SYMBOLS --------------------------

	.type		.nv.reservedSmem.offset0,@object
	.size		.nv.reservedSmem.offset0,0x4
	.type		.nv.reservedSmem.cap,@object
	.size		.nv.reservedSmem.cap,0x4
